//
// Generated by NVIDIA NVVM Compiler
//
// Compiler Build ID: CL-36424714
// Cuda compilation tools, release 13.0, V13.0.88
// Based on NVVM 20.0.0
//

.version 9.0
.target sm_100
.address_size 64

	// .globl	_Z8getmaxcuPjS_j
// _ZZ8getmaxcuPjS_jE10shared_num has been demoted

.visible .entry _Z8getmaxcuPjS_j(
	.param .u64 .ptr .align 1 _Z8getmaxcuPjS_j_param_0,
	.param .u64 .ptr .align 1 _Z8getmaxcuPjS_j_param_1,
	.param .u32 _Z8getmaxcuPjS_j_param_2
)
{
	.reg .pred 	%p<5>;
	.reg .b32 	%r<19>;
	.reg .b64 	%rd<7>;
	// demoted variable
	.shared .align 4 .b8 _ZZ8getmaxcuPjS_jE10shared_num[4096];
	ld.param.u64 	%rd2, [_Z8getmaxcuPjS_j_param_0];
	ld.param.u64 	%rd1, [_Z8getmaxcuPjS_j_param_1];
	cvta.to.global.u64 	%rd3, %rd2;
	mov.u32 	%r18, %ntid.x;
	mov.u32 	%r6, %ctaid.x;
	mov.u32 	%r2, %tid.x;
	mad.lo.s32 	%r7, %r18, %r6, %r2;
	mul.wide.u32 	%rd4, %r7, 4;
	add.s64 	%rd5, %rd3, %rd4;
	ld.global.u32 	%r8, [%rd5];
	shl.b32 	%r9, %r2, 2;
	mov.u32 	%r10, _ZZ8getmaxcuPjS_jE10shared_num;
	add.s32 	%r3, %r10, %r9;
	st.shared.u32 	[%r3], %r8;
	bar.sync 	0;
	setp.lt.u32 	%p1, %r18, 2;
	@%p1 bra 	$L__BB0_4;
$L__BB0_1:
	shr.u32 	%r5, %r18, 1;
	bar.sync 	0;
	setp.ge.u32 	%p2, %r2, %r5;
	@%p2 bra 	$L__BB0_3;
	ld.shared.u32 	%r11, [%r3];
	shl.b32 	%r12, %r5, 2;
	add.s32 	%r13, %r3, %r12;
	ld.shared.u32 	%r14, [%r13];
	max.u32 	%r15, %r11, %r14;
	st.shared.u32 	[%r3], %r15;
$L__BB0_3:
	setp.gt.u32 	%p3, %r18, 3;
	mov.u32 	%r18, %r5;
	@%p3 bra 	$L__BB0_1;
$L__BB0_4:
	bar.sync 	0;
	setp.ne.s32 	%p4, %r2, 0;
	@%p4 bra 	$L__BB0_6;
	ld.shared.u32 	%r16, [_ZZ8getmaxcuPjS_jE10shared_num];
	cvta.to.global.u64 	%rd6, %rd1;
	atom.global.max.u32 	%r17, [%rd6], %r16;
$L__BB0_6:
	ret;

}


// ===== COMPILED SASS (sm_100) =====

	.target	sm_100

	.elftype	@"ET_EXEC"


//--------------------- .note.nv.tkinfo           --------------------------
	.section	.note.nv.tkinfo,"",@"SHT_NOTE"
	.sectionflags	@"SHF_NOTE_NV_TKINFO"
	.tkinfo
        /*0018*/ 	.word	0x00000002
        /*0030*/ 	.string	""
        /*0030*/ 	.string	"ptxas"
        /*0030*/ 	.string	"Cuda compilation tools, release 13.0, V13.0.88"
        /*0030*/ 	.string	"Build cuda_13.0.r13.0/compiler.36424714_0"
        /*0030*/ 	.string	"-arch sm_100 -m 64 "



//--------------------- .note.nv.cuinfo           --------------------------
	.section	.note.nv.cuinfo,"",@"SHT_NOTE"
	.sectionflags	@"SHF_NOTE_NV_CUINFO"
        /*0018*/ 	.short	0x0002
        /*001a*/ 	.short	0x0064
        /*001c*/ 	.short	0x0082
	.zero		2


//--------------------- .nv.info                  --------------------------
	.section	.nv.info,"",@"SHT_CUDA_INFO"
	.align	4


	//----- nvinfo : EIATTR_REGCOUNT
	.align		4
        /*0000*/ 	.byte	0x04, 0x2f
        /*0002*/ 	.short	(.L_1 - .L_0)
	.align		4
.L_0:
        /*0004*/ 	.word	index@(_Z8getmaxcuPjS_j)
        /*0008*/ 	.word	0x00000009


	//----- nvinfo : EIATTR_FRAME_SIZE
	.align		4
.L_1:
        /*000c*/ 	.byte	0x04, 0x11
        /*000e*/ 	.short	(.L_3 - .L_2)
	.align		4
.L_2:
        /*0010*/ 	.word	index@(_Z8getmaxcuPjS_j)
        /*0014*/ 	.word	0x00000000


	//----- nvinfo : EIATTR_MIN_STACK_SIZE
	.align		4
.L_3:
        /*0018*/ 	.byte	0x04, 0x12
        /*001a*/ 	.short	(.L_5 - .L_4)
	.align		4
.L_4:
        /*001c*/ 	.word	index@(_Z8getmaxcuPjS_j)
        /*0020*/ 	.word	0x00000000
.L_5:


//--------------------- .nv.compat                --------------------------
	.section	.nv.compat,"",@"SHT_CUDA_COMPAT_INFO"
	.align	4
        /*0000*/ 	.byte	0x02, 0x09, 0x00, 0x00, 0x02, 0x02, 0x01, 0x00, 0x02, 0x05, 0x05, 0x00, 0x03, 0x07, 0x01, 0x01
        /*0010*/ 	.byte	0x02, 0x03, 0x00, 0x00, 0x02, 0x06, 0x01, 0x00, 0x04, 0x0b, 0x08, 0x00, 0x09, 0x00, 0x00, 0x00
        /*0020*/ 	.byte	0x00, 0x00, 0x00, 0x00


//--------------------- .nv.info._Z8getmaxcuPjS_j --------------------------
	.section	.nv.info._Z8getmaxcuPjS_j,"",@"SHT_CUDA_INFO"
	.sectionflags	@""
	.align	4


	//----- nvinfo : EIATTR_CUDA_API_VERSION
	.align		4
        /*0000*/ 	.byte	0x04, 0x37
        /*0002*/ 	.short	(.L_7 - .L_6)
.L_6:
        /*0004*/ 	.word	0x00000082


	//----- nvinfo : EIATTR_KPARAM_INFO
	.align		4
.L_7:
        /*0008*/ 	.byte	0x04, 0x17
        /*000a*/ 	.short	(.L_9 - .L_8)
.L_8:
        /*000c*/ 	.word	0x00000000
        /*0010*/ 	.short	0x0002
        /*0012*/ 	.short	0x0010
        /*0014*/ 	.byte	0x00, 0xf0, 0x11, 0x00


	//----- nvinfo : EIATTR_KPARAM_INFO
	.align		4
.L_9:
        /*0018*/ 	.byte	0x04, 0x17
        /*001a*/ 	.short	(.L_11 - .L_10)
.L_10:
        /*001c*/ 	.word	0x00000000
        /*0020*/ 	.short	0x0001
        /*0022*/ 	.short	0x0008
        /*0024*/ 	.byte	0x00, 0xf5, 0x21, 0x00


	//----- nvinfo : EIATTR_KPARAM_INFO
	.align		4
.L_11:
        /*0028*/ 	.byte	0x04, 0x17
        /*002a*/ 	.short	(.L_13 - .L_12)
.L_12:
        /*002c*/ 	.word	0x00000000
        /*0030*/ 	.short	0x0000
        /*0032*/ 	.short	0x0000
        /*0034*/ 	.byte	0x00, 0xf5, 0x21, 0x00


	//----- nvinfo : EIATTR_SPARSE_MMA_MASK
	.align		4
.L_13:
        /*0038*/ 	.byte	0x03, 0x50
        /*003a*/ 	.short	0x0000


	//----- nvinfo : EIATTR_MAXREG_COUNT
	.align		4
        /*003c*/ 	.byte	0x03, 0x1b
        /*003e*/ 	.short	0x00ff


	//----- nvinfo : EIATTR_NUM_BARRIERS
	.align		4
        /*0040*/ 	.byte	0x02, 0x4c
        /*0042*/ 	.byte	0x01
	.zero		1


	//----- nvinfo : EIATTR_MERCURY_ISA_VERSION
	.align		4
        /*0044*/ 	.byte	0x03, 0x5f
        /*0046*/ 	.short	0x0101


	//----- nvinfo : EIATTR_VRC_CTA_INIT_COUNT
	.align		4
        /*0048*/ 	.byte	0x02, 0x4a
	.zero		1
	.zero		1


	//----- nvinfo : EIATTR_EXIT_INSTR_OFFSETS
	.align		4
        /*004c*/ 	.byte	0x04, 0x1c
        /*004e*/ 	.short	(.L_15 - .L_14)


	//   ....[0]....
.L_14:
        /*0050*/ 	.word	0x000001f0


	//   ....[1]....
        /*0054*/ 	.word	0x00000260


	//----- nvinfo : EIATTR_CBANK_PARAM_SIZE
	.align		4
.L_15:
        /*0058*/ 	.byte	0x03, 0x19
        /*005a*/ 	.short	0x0014


	//----- nvinfo : EIATTR_PARAM_CBANK
	.align		4
        /*005c*/ 	.byte	0x04, 0x0a
        /*005e*/ 	.short	(.L_17 - .L_16)
	.align		4
.L_16:
        /*0060*/ 	.word	index@(.nv.constant0._Z8getmaxcuPjS_j)
        /*0064*/ 	.short	0x0380
        /*0066*/ 	.short	0x0014


	//----- nvinfo : EIATTR_SW_WAR
	.align		4
.L_17:
        /*0068*/ 	.byte	0x04, 0x36
        /*006a*/ 	.short	(.L_19 - .L_18)
.L_18:
        /*006c*/ 	.word	0x00000008
.L_19:


//--------------------- .nv.callgraph             --------------------------
	.section	.nv.callgraph,"",@"SHT_CUDA_CALLGRAPH"
	.align	4
	.sectionentsize	8
	.align		4
        /*0000*/ 	.word	0x00000000
	.align		4
        /*0004*/ 	.word	0xffffffff
	.align		4
        /*0008*/ 	.word	0x00000000
	.align		4
        /*000c*/ 	.word	0xfffffffe
	.align		4
        /*0010*/ 	.word	0x00000000
	.align		4
        /*0014*/ 	.word	0xfffffffd
	.align		4
        /*0018*/ 	.word	0x00000000
	.align		4
        /*001c*/ 	.word	0xfffffffc


//--------------------- .text._Z8getmaxcuPjS_j    --------------------------
	.section	.text._Z8getmaxcuPjS_j,"ax",@progbits
	.align	128
        .global         _Z8getmaxcuPjS_j
        .type           _Z8getmaxcuPjS_j,@function
        .size           _Z8getmaxcuPjS_j,(.L_x_3 - _Z8getmaxcuPjS_j)
        .other          _Z8getmaxcuPjS_j,@"STO_CUDA_ENTRY STV_DEFAULT"
_Z8getmaxcuPjS_j:
.text._Z8getmaxcuPjS_j:
[----:B------:R-:W-:Y:S01]  /*0000*/  LDC R1, c[0x0][0x37c] ;  /* 0x0000df00ff017b82 */ /* 0x000fe20000000800 */
[----:B------:R-:W0:Y:S07]  /*0010*/  S2R R5, SR_CTAID.X ;  /* 0x0000000000057919 */ /* 0x000e2e0000002500 */
[----:B------:R-:W1:Y:S01]  /*0020*/  LDC.64 R2, c[0x0][0x380] ;  /* 0x0000e000ff027b82 */ /* 0x000e620000000a00 */
[----:B------:R-:W0:Y:S01]  /*0030*/  LDCU UR8, c[0x0][0x360] ;  /* 0x00006c00ff0877ac */ /* 0x000e220008000800 */
[----:B------:R-:W0:Y:S01]  /*0040*/  S2R R4, SR_TID.X ;  /* 0x0000000000047919 */ /* 0x000e220000002100 */
[----:B------:R-:W2:Y:S01]  /*0050*/  LDCU.64 UR6, c[0x0][0x358] ;  /* 0x00006b00ff0677ac */ /* 0x000ea20008000a00 */
[----:B0-----:R-:W-:-:S04]  /*0060*/  IMAD R5, R5, UR8, R4 ;  /* 0x0000000805057c24 */ /* 0x001fc8000f8e0204 */
[----:B-1----:R-:W-:-:S06]  /*0070*/  IMAD.WIDE.U32 R2, R5, 0x4, R2 ;  /* 0x0000000405027825 */ /* 0x002fcc00078e0002 */
[----:B--2---:R-:W2:Y:S01]  /*0080*/  LDG.E R2, desc[UR6][R2.64] ;  /* 0x0000000602027981 */ /* 0x004ea2000c1e1900 */
[----:B------:R-:W0:Y:S01]  /*0090*/  S2UR UR5, SR_CgaCtaId ;  /* 0x00000000000579c3 */ /* 0x000e220000008800 */
[----:B------:R-:W-:Y:S01]  /*00a0*/  UMOV UR4, 0x400 ;  /* 0x0000040000047882 */ /* 0x000fe20000000000 */
[----:B------:R-:W-:Y:S01]  /*00b0*/  UISETP.GE.U32.AND UP0, UPT, UR8, 0x2, UPT ;  /* 0x000000020800788c */ /* 0x000fe2000bf06070 */
[----:B------:R-:W-:Y:S01]  /*00c0*/  ISETP.NE.AND P0, PT, R4, RZ, PT ;  /* 0x000000ff0400720c */ /* 0x000fe20003f05270 */
[----:B0-----:R-:W-:-:S06]  /*00d0*/  ULEA UR4, UR5, UR4, 0x18 ;  /* 0x0000000405047291 */ /* 0x001fcc000f8ec0ff */
[----:B------:R-:W-:-:S05]  /*00e0*/  LEA R5, R4, UR4, 0x2 ;  /* 0x0000000404057c11 */ /* 0x000fca000f8e10ff */
[----:B--2---:R0:W-:Y:S01]  /*00f0*/  STS [R5], R2 ;  /* 0x0000000205007388 */ /* 0x0041e20000000800 */
[----:B------:R-:W-:Y:S06]  /*0100*/  BAR.SYNC.DEFER_BLOCKING 0x0 ;  /* 0x0000000000007b1d */ /* 0x000fec0000010000 */
[----:B------:R-:W-:Y:S05]  /*0110*/  BRA.U !UP0, `(.L_x_0) ;  /* 0x0000000108307547 */ /* 0x000fea000b800000 */
[----:B------:R-:W-:-:S07]  /*0120*/  IMAD.U32 R0, RZ, RZ, UR8 ;  /* 0x00000008ff007e24 */ /* 0x000fce000f8e00ff */
.L_x_1:
[----:B------:R-:W-:Y:S01]  /*0130*/  BAR.SYNC.DEFER_BLOCKING 0x0 ;  /* 0x0000000000007b1d */ /* 0x000fe20000010000 */
[----:B------:R-:W-:-:S04]  /*0140*/  SHF.R.U32.HI R6, RZ, 0x1, R0 ;  /* 0x00000001ff067819 */ /* 0x000fc80000011600 */
[----:B------:R-:W-:-:S13]  /*0150*/  ISETP.GE.U32.AND P1, PT, R4, R6, PT ;  /* 0x000000060400720c */ /* 0x000fda0003f26070 */
[----:B------:R-:W-:Y:S01]  /*0160*/  @!P1 IMAD R3, R6, 0x4, R5 ;  /* 0x0000000406039824 */ /* 0x000fe200078e0205 */
[----:B0-----:R-:W-:Y:S05]  /*0170*/  @!P1 LDS R2, [R5] ;  /* 0x0000000005029984 */ /* 0x001fea0000000800 */
[----:B------:R-:W0:Y:S02]  /*0180*/  @!P1 LDS R3, [R3] ;  /* 0x0000000003039984 */ /* 0x000e240000000800 */
[----:B0-----:R-:W-:-:S05]  /*0190*/  @!P1 VIMNMX.U32 R2, PT, PT, R2, R3, !PT ;  /* 0x0000000302029248 */ /* 0x001fca0007fe0000 */
[----:B------:R1:W-:Y:S01]  /*01a0*/  @!P1 STS [R5], R2 ;  /* 0x0000000205009388 */ /* 0x0003e20000000800 */
[----:B------:R-:W-:Y:S01]  /*01b0*/  ISETP.GT.U32.AND P1, PT, R0, 0x3, PT ;  /* 0x000000030000780c */ /* 0x000fe20003f24070 */
[----:B------:R-:W-:-:S12]  /*01c0*/  IMAD.MOV.U32 R0, RZ, RZ, R6 ;  /* 0x000000ffff007224 */ /* 0x000fd800078e0006 */
[----:B-1----:R-:W-:Y:S05]  /*01d0*/  @P1 BRA `(.L_x_1) ;  /* 0xfffffffc00d41947 */ /* 0x002fea000383ffff */
.L_x_0:
[----:B------:R-:W-:Y:S06]  /*01e0*/  BAR.SYNC.DEFER_BLOCKING 0x0 ;  /* 0x0000000000007b1d */ /* 0x000fec0000010000 */
[----:B------:R-:W-:Y:S05]  /*01f0*/  @P0 EXIT ;  /* 0x000000000000094d */ /* 0x000fea0003800000 */
[----:B------:R-:W1:Y:S01]  /*0200*/  S2UR UR5, SR_CgaCtaId ;  /* 0x00000000000579c3 */ /* 0x000e620000008800 */
[----:B------:R-:W-:-:S07]  /*0210*/  UMOV UR4, 0x400 ;  /* 0x0000040000047882 */ /* 0x000fce0000000000 */
[----:B0-----:R-:W0:Y:S01]  /*0220*/  LDC.64 R2, c[0x0][0x388] ;  /* 0x0000e200ff027b82 */ /* 0x001e220000000a00 */
[----:B-1----:R-:W-:-:S09]  /*0230*/  ULEA UR4, UR5, UR4, 0x18 ;  /* 0x0000000405047291 */ /* 0x002fd2000f8ec0ff */
[----:B------:R-:W0:Y:S04]  /*0240*/  LDS R5, [UR4] ;  /* 0x00000004ff057984 */ /* 0x000e280008000800 */
[----:B0-----:R-:W-:Y:S01]  /*0250*/  REDG.E.MAX.STRONG.GPU desc[UR6][R2.64], R5 ;  /* 0x000000050200798e */ /* 0x001fe2000d12e106 */
[----:B------:R-:W-:Y:S05]  /*0260*/  EXIT ;  /* 0x000000000000794d */ /* 0x000fea0003800000 */
.L_x_2:
[----:B------:R-:W-:-:S00]  /*0270*/  BRA `(.L_x_2) ;  /* 0xfffffffc00fc7947 */ /* 0x000fc0000383ffff */
[----:B------:R-:W-:-:S00]  /*0280*/  NOP ;  /* 0x0000000000007918 */ /* 0x000fc00000000000 */
[----:B------:R-:W-:-:S00]  /*0290*/  NOP ;  /* 0x0000000000007918 */ /* 0x000fc00000000000 */
[----:B------:R-:W-:-:S00]  /*02a0*/  NOP ;  /* 0x0000000000007918 */ /* 0x000fc00000000000 */
[----:B------:R-:W-:-:S00]  /*02b0*/  NOP ;  /* 0x0000000000007918 */ /* 0x000fc00000000000 */
[----:B------:R-:W-:-:S00]  /*02c0*/  NOP ;  /* 0x0000000000007918 */ /* 0x000fc00000000000 */
[----:B------:R-:W-:-:S00]  /*02d0*/  NOP ;  /* 0x0000000000007918 */ /* 0x000fc00000000000 */
[----:B------:R-:W-:-:S00]  /*02e0*/  NOP ;  /* 0x0000000000007918 */ /* 0x000fc00000000000 */
[----:B------:R-:W-:-:S00]  /*02f0*/  NOP ;  /* 0x0000000000007918 */ /* 0x000fc00000000000 */
.L_x_3:


//--------------------- .nv.shared._Z8getmaxcuPjS_j --------------------------
	.section	.nv.shared._Z8getmaxcuPjS_j,"aw",@nobits
	.sectionflags	@""
	.align	4
.nv.shared._Z8getmaxcuPjS_j:
	.zero		5120


//--------------------- .nv.shared.reserved.0     --------------------------
	.section	.nv.shared.reserved.0,"aw",@nobits
	.weak		__nv_reservedSMEM_offset_0_alias
	.size		__nv_reservedSMEM_offset_0_alias, 0, 64
	.other		__nv_reservedSMEM_offset_0_alias,@"STO_CUDA_RESERVED_SHARED STV_DEFAULT"
__nv_reservedSMEM_offset_0_alias:
	.zero		0
	.zero		64


//--------------------- .nv.constant0._Z8getmaxcuPjS_j --------------------------
	.section	.nv.constant0._Z8getmaxcuPjS_j,"a",@progbits
	.sectionflags	@""
	.align	4
.nv.constant0._Z8getmaxcuPjS_j:
	.zero		916


//--------------------- SYMBOLS --------------------------

	.type		.nv.reservedSmem.offset0,@object
	.size		.nv.reservedSmem.offset0,0x4
	.type		.nv.reservedSmem.cap,@object
	.size		.nv.reservedSmem.cap,0x4
